	.headerflags	@"EF_CUDA_TEXMODE_UNIFIED EF_CUDA_64BIT_ADDRESS EF_CUDA_ACCELERATORS EF_CUDA_SM90 EF_CUDA_VIRTUAL_SM(EF_CUDA_SM90)"
	.elftype	@"ET_EXEC"


//--------------------- .nv.info                  --------------------------
	.section	.nv.info,"",@"SHT_CUDA_INFO"
	.align	4


	//----- nvinfo : EIATTR_REGCOUNT
	.align		4
        /*0000*/ 	.byte	0x04, 0x2f
        /*0002*/ 	.short	(.L_1 - .L_0)
	.align		4
.L_0:
        /*0004*/ 	.word	index@(triton_poi_fused_add_convolution_26)
        /*0008*/ 	.word	0x00000020


	//----- nvinfo : EIATTR_MIN_STACK_SIZE
	.align		4
.L_1:
        /*000c*/ 	.byte	0x04, 0x12
        /*000e*/ 	.short	(.L_3 - .L_2)
	.align		4
.L_2:
        /*0010*/ 	.word	index@(triton_poi_fused_add_convolution_26)
        /*0014*/ 	.word	0x00000000


	//----- nvinfo : EIATTR_FRAME_SIZE
	.align		4
.L_3:
        /*0018*/ 	.byte	0x04, 0x11
        /*001a*/ 	.short	(.L_5 - .L_4)
	.align		4
.L_4:
        /*001c*/ 	.word	index@(triton_poi_fused_add_convolution_26)
        /*0020*/ 	.word	0x00000000


	//----- nvinfo : EIATTR_MIN_STACK_SIZE
	.align		4
.L_5:
        /*0024*/ 	.byte	0x04, 0x12
        /*0026*/ 	.short	(.L_7 - .L_6)
	.align		4
.L_6:
        /*0028*/ 	.word	index@(triton_poi_fused_add_convolution_26)
        /*002c*/ 	.word	0x00000000
.L_7:


//--------------------- .nv.info.triton_poi_fused_add_convolution_26 --------------------------
	.section	.nv.info.triton_poi_fused_add_convolution_26,"",@"SHT_CUDA_INFO"
	.sectionflags	@""
	.align	4


	//----- nvinfo : EIATTR_CUDA_API_VERSION
	.align		4
        /*0000*/ 	.byte	0x04, 0x37
        /*0002*/ 	.short	(.L_9 - .L_8)
.L_8:
        /*0004*/ 	.word	0x0000007c


	//----- nvinfo : EIATTR_KPARAM_INFO
	.align		4
.L_9:
        /*0008*/ 	.byte	0x04, 0x17
        /*000a*/ 	.short	(.L_11 - .L_10)
.L_10:
        /*000c*/ 	.word	0x00000000
        /*0010*/ 	.short	0x0008
        /*0012*/ 	.short	0x0040
        /*0014*/ 	.byte	0x00, 0xf0, 0x11, 0x00


	//----- nvinfo : EIATTR_KPARAM_INFO
	.align		4
.L_11:
        /*0018*/ 	.byte	0x04, 0x17
        /*001a*/ 	.short	(.L_13 - .L_12)
.L_12:
        /*001c*/ 	.word	0x00000000
        /*0020*/ 	.short	0x0007
        /*0022*/ 	.short	0x0038
        /*0024*/ 	.byte	0x00, 0xf4, 0x21, 0x00


	//----- nvinfo : EIATTR_KPARAM_INFO
	.align		4
.L_13:
        /*0028*/ 	.byte	0x04, 0x17
        /*002a*/ 	.short	(.L_15 - .L_14)
.L_14:
        /*002c*/ 	.word	0x00000000
        /*0030*/ 	.short	0x0006
        /*0032*/ 	.short	0x0030
        /*0034*/ 	.byte	0x00, 0xf4, 0x21, 0x00


	//----- nvinfo : EIATTR_KPARAM_INFO
	.align		4
.L_15:
        /*0038*/ 	.byte	0x04, 0x17
        /*003a*/ 	.short	(.L_17 - .L_16)
.L_16:
        /*003c*/ 	.word	0x00000000
        /*0040*/ 	.short	0x0005
        /*0042*/ 	.short	0x0028
        /*0044*/ 	.byte	0x00, 0xf4, 0x21, 0x00


	//----- nvinfo : EIATTR_KPARAM_INFO
	.align		4
.L_17:
        /*0048*/ 	.byte	0x04, 0x17
        /*004a*/ 	.short	(.L_19 - .L_18)
.L_18:
        /*004c*/ 	.word	0x00000000
        /*0050*/ 	.short	0x0004
        /*0052*/ 	.short	0x0020
        /*0054*/ 	.byte	0x00, 0xf4, 0x21, 0x00


	//----- nvinfo : EIATTR_KPARAM_INFO
	.align		4
.L_19:
        /*0058*/ 	.byte	0x04, 0x17
        /*005a*/ 	.short	(.L_21 - .L_20)
.L_20:
        /*005c*/ 	.word	0x00000000
        /*0060*/ 	.short	0x0003
        /*0062*/ 	.short	0x0018
        /*0064*/ 	.byte	0x00, 0xf4, 0x21, 0x00


	//----- nvinfo : EIATTR_KPARAM_INFO
	.align		4
.L_21:
        /*0068*/ 	.byte	0x04, 0x17
        /*006a*/ 	.short	(.L_23 - .L_22)
.L_22:
        /*006c*/ 	.word	0x00000000
        /*0070*/ 	.short	0x0002
        /*0072*/ 	.short	0x0010
        /*0074*/ 	.byte	0x00, 0xf4, 0x21, 0x00


	//----- nvinfo : EIATTR_KPARAM_INFO
	.align		4
.L_23:
        /*0078*/ 	.byte	0x04, 0x17
        /*007a*/ 	.short	(.L_25 - .L_24)
.L_24:
        /*007c*/ 	.word	0x00000000
        /*0080*/ 	.short	0x0001
        /*0082*/ 	.short	0x0008
        /*0084*/ 	.byte	0x00, 0xf4, 0x21, 0x00


	//----- nvinfo : EIATTR_KPARAM_INFO
	.align		4
.L_25:
        /*0088*/ 	.byte	0x04, 0x17
        /*008a*/ 	.short	(.L_27 - .L_26)
.L_26:
        /*008c*/ 	.word	0x00000000
        /*0090*/ 	.short	0x0000
        /*0092*/ 	.short	0x0000
        /*0094*/ 	.byte	0x00, 0xf4, 0x21, 0x00


	//----- nvinfo : EIATTR_SPARSE_MMA_MASK
	.align		4
.L_27:
        /*0098*/ 	.byte	0x03, 0x50
        /*009a*/ 	.short	0x0000


	//----- nvinfo : EIATTR_MAXREG_COUNT
	.align		4
        /*009c*/ 	.byte	0x03, 0x1b
        /*009e*/ 	.short	0x00ff


	//----- nvinfo : EIATTR_EXIT_INSTR_OFFSETS
	.align		4
        /*00a0*/ 	.byte	0x04, 0x1c
        /*00a2*/ 	.short	(.L_29 - .L_28)


	//   ....[0]....
.L_28:
        /*00a4*/ 	.word	0x00000430


	//----- nvinfo : EIATTR_REQNTID
	.align		4
.L_29:
        /*00a8*/ 	.byte	0x04, 0x10
        /*00aa*/ 	.short	(.L_31 - .L_30)
.L_30:
        /*00ac*/ 	.word	0x00000080
        /*00b0*/ 	.word	0x00000001
        /*00b4*/ 	.word	0x00000001


	//----- nvinfo : EIATTR_CBANK_PARAM_SIZE
	.align		4
.L_31:
        /*00b8*/ 	.byte	0x03, 0x19
        /*00ba*/ 	.short	0x0044


	//----- nvinfo : EIATTR_PARAM_CBANK
	.align		4
        /*00bc*/ 	.byte	0x04, 0x0a
        /*00be*/ 	.short	(.L_33 - .L_32)
	.align		4
.L_32:
        /*00c0*/ 	.word	index@(.nv.constant0.triton_poi_fused_add_convolution_26)
        /*00c4*/ 	.short	0x0210
        /*00c6*/ 	.short	0x0044


	//----- nvinfo : EIATTR_SW_WAR
	.align		4
.L_33:
        /*00c8*/ 	.byte	0x04, 0x36
        /*00ca*/ 	.short	(.L_35 - .L_34)
.L_34:
        /*00cc*/ 	.word	0x00000008
.L_35:


//--------------------- .nv.callgraph             --------------------------
	.section	.nv.callgraph,"",@"SHT_CUDA_CALLGRAPH"
	.align	4
	.sectionentsize	8
	.align		4
        /*0000*/ 	.word	0x00000000
	.align		4
        /*0004*/ 	.word	0xffffffff
	.align		4
        /*0008*/ 	.word	0x00000000
	.align		4
        /*000c*/ 	.word	0xfffffffe
	.align		4
        /*0010*/ 	.word	0x00000000
	.align		4
        /*0014*/ 	.word	0xfffffffd
	.align		4
        /*0018*/ 	.word	0x00000000
	.align		4
        /*001c*/ 	.word	0xfffffffc


//--------------------- .text.triton_poi_fused_add_convolution_26 --------------------------
	.section	.text.triton_poi_fused_add_convolution_26,"ax",@progbits
	.align	128
        .global         triton_poi_fused_add_convolution_26
        .type           triton_poi_fused_add_convolution_26,@function
        .size           triton_poi_fused_add_convolution_26,(.L_x_1 - triton_poi_fused_add_convolution_26)
        .other          triton_poi_fused_add_convolution_26,@"STO_CUDA_ENTRY STV_DEFAULT"
triton_poi_fused_add_convolution_26:
.text.triton_poi_fused_add_convolution_26:
[----:B------:R-:W-:Y:S01]  /*0000*/  LDC R1, c[0x0][0x28] ;  /* 0x00000a00ff017b82 */ /* 0x000fe20000000800 */
[----:B------:R-:W1:Y:S07]  /*0010*/  S2R R0, SR_TID.X ;  /* 0x0000000000007919 */ /* 0x000e6e0000002100 */
[----:B------:R-:W2:Y:S01]  /*0020*/  LDC.64 R6, c[0x0][0x220] ;  /* 0x00008800ff067b82 */ /* 0x000ea20000000a00 */
[----:B------:R-:W-:Y:S01]  /*0030*/  ULDC.64 UR4, c[0x0][0x208] ;  /* 0x0000820000047ab9 */ /* 0x000fe20000000a00 */
[----:B------:R-:W3:Y:S06]  /*0040*/  S2R R21, SR_CTAID.X ;  /* 0x0000000000157919 */ /* 0x000eec0000002500 */
[----:B------:R-:W4:Y:S08]  /*0050*/  LDC.64 R8, c[0x0][0x228] ;  /* 0x00008a00ff087b82 */ /* 0x000f300000000a00 */
[----:B------:R-:W5:Y:S08]  /*0060*/  LDC.64 R4, c[0x0][0x218] ;  /* 0x00008600ff047b82 */ /* 0x000f700000000a00 */
[----:B------:R-:W5:Y:S01]  /*0070*/  LDC.64 R14, c[0x0][0x230] ;  /* 0x00008c00ff0e7b82 */ /* 0x000f620000000a00 */
[----:B-1----:R-:W-:-:S07]  /*0080*/  SHF.L.U32 R0, R0, 0x2, RZ ;  /* 0x0000000200007819 */ /* 0x002fce00000006ff */
[----:B------:R-:W1:Y:S01]  /*0090*/  LDC.64 R12, c[0x0][0x238] ;  /* 0x00008e00ff0c7b82 */ /* 0x000e620000000a00 */
[----:B---3--:R-:W-:Y:S02]  /*00a0*/  SHF.R.S32.HI R2, RZ, 0x16, R21 ;  /* 0x00000016ff027819 */ /* 0x008fe40000011415 */
[----:B------:R-:W-:Y:S02]  /*00b0*/  LOP3.LUT R0, R0, 0x1fc, RZ, 0xc0, !PT ;  /* 0x000001fc00007812 */ /* 0x000fe400078ec0ff */
[----:B------:R-:W-:-:S03]  /*00c0*/  SGXT R2, R2, 0x1 ;  /* 0x000000010202781a */ /* 0x000fc60000000200 */
[----:B------:R-:W3:Y:S01]  /*00d0*/  LDC.64 R18, c[0x0][0x240] ;  /* 0x00009000ff127b82 */ /* 0x000ee20000000a00 */
[----:B------:R-:W-:-:S04]  /*00e0*/  LEA R21, R21, R0, 0x9 ;  /* 0x0000000015157211 */ /* 0x000fc800078e48ff */
[----:B------:R-:W-:Y:S01]  /*00f0*/  LEA.HI R0, R2, R21, RZ, 0xc ;  /* 0x0000001502007211 */ /* 0x000fe200078f60ff */
[----:B--2---:R-:W-:Y:S02]  /*0100*/  IMAD.WIDE R6, R21, 0x4, R6 ;  /* 0x0000000415067825 */ /* 0x004fe400078e0206 */
[----:B------:R-:W2:Y:S01]  /*0110*/  LDC.64 R2, c[0x0][0x210] ;  /* 0x00008400ff027b82 */ /* 0x000ea20000000a00 */
[----:B------:R-:W-:-:S04]  /*0120*/  SHF.R.S32.HI R0, RZ, 0xc, R0 ;  /* 0x0000000cff007819 */ /* 0x000fc80000011400 */
[----:B------:R-:W-:-:S03]  /*0130*/  LEA.HI R10, R0, R0, RZ, 0x2 ;  /* 0x00000000000a7211 */ /* 0x000fc600078f10ff */
[----:B------:R-:W1:Y:S01]  /*0140*/  LDC.64 R16, c[0x0][0x248] ;  /* 0x00009200ff107b82 */ /* 0x000e620000000a00 */
[----:B------:R-:W-:-:S04]  /*0150*/  LOP3.LUT R23, R10, 0xfffffffc, RZ, 0xc0, !PT ;  /* 0xfffffffc0a177812 */ /* 0x000fc800078ec0ff */
[----:B------:R-:W-:-:S05]  /*0160*/  IADD3 R23, R0, -R23, RZ ;  /* 0x8000001700177210 */ /* 0x000fca0007ffe0ff */
[----:B----4-:R-:W-:-:S04]  /*0170*/  IMAD.WIDE R26, R23, 0x4, R8 ;  /* 0x00000004171a7825 */ /* 0x010fc800078e0208 */
[----:B-----5:R-:W-:Y:S01]  /*0180*/  IMAD.WIDE R24, R23, 0x4, R4 ;  /* 0x0000000417187825 */ /* 0x020fe200078e0204 */
[----:B------:R-:W4:Y:S03]  /*0190*/  LDG.E.EL R0, desc[UR4][R26.64] ;  /* 0x000000041a007981 */ /* 0x000f26000c2e1900 */
[C---:B--2---:R-:W-:Y:S01]  /*01a0*/  IMAD.WIDE R2, R21.reuse, 0x4, R2 ;  /* 0x0000000415027825 */ /* 0x044fe200078e0202 */
[----:B------:R-:W4:Y:S03]  /*01b0*/  LDG.E.128 R4, desc[UR4][R6.64] ;  /* 0x0000000406047981 */ /* 0x000f26000c1e1d00 */
[----:B0-----:R-:W-:Y:S01]  /*01c0*/  IMAD.WIDE R14, R21, 0x4, R14 ;  /* 0x00000004150e7825 */ /* 0x001fe200078e020e */
[----:B------:R0:W2:Y:S03]  /*01d0*/  LDG.E.EL R20, desc[UR4][R24.64] ;  /* 0x0000000418147981 */ /* 0x0000a6000c2e1900 */
[----:B-1----:R-:W-:Y:S01]  /*01e0*/  IMAD.WIDE R28, R23, 0x4, R12 ;  /* 0x00000004171c7825 */ /* 0x002fe200078e020c */
[----:B------:R-:W2:Y:S03]  /*01f0*/  LDG.E.128 R8, desc[UR4][R2.64] ;  /* 0x0000000402087981 */ /* 0x000ea6000c1e1d00 */
[----:B---3--:R-:W-:Y:S01]  /*0200*/  IMAD.WIDE R18, R21, 0x4, R18 ;  /* 0x0000000415127825 */ /* 0x008fe200078e0212 */
[----:B------:R-:W3:Y:S03]  /*0210*/  LDG.E.EL R22, desc[UR4][R28.64] ;  /* 0x000000041c167981 */ /* 0x000ee6000c2e1900 */
[----:B0-----:R-:W-:Y:S01]  /*0220*/  IMAD.WIDE R24, R23, 0x4, R16 ;  /* 0x0000000417187825 */ /* 0x001fe200078e0210 */
[----:B------:R-:W3:Y:S04]  /*0230*/  LDG.E.128 R12, desc[UR4][R14.64] ;  /* 0x000000040e0c7981 */ /* 0x000ee8000c1e1d00 */
[----:B------:R-:W5:Y:S04]  /*0240*/  LDG.E.EL R21, desc[UR4][R24.64] ;  /* 0x0000000418157981 */ /* 0x000f68000c2e1900 */
[----:B------:R-:W5:Y:S01]  /*0250*/  LDG.E.128 R16, desc[UR4][R18.64] ;  /* 0x0000000412107981 */ /* 0x000f62000c1e1d00 */
[--C-:B----4-:R-:W-:Y:S01]  /*0260*/  FADD R23, R4, R0.reuse ;  /* 0x0000000004177221 */ /* 0x110fe20000000000 */
[--C-:B------:R-:W-:Y:S01]  /*0270*/  FADD R4, R5, R0.reuse ;  /* 0x0000000005047221 */ /* 0x100fe20000000000 */
[--C-:B------:R-:W-:Y:S01]  /*0280*/  FADD R5, R6, R0.reuse ;  /* 0x0000000006057221 */ /* 0x100fe20000000000 */
[----:B------:R-:W-:Y:S01]  /*0290*/  FADD R0, R7, R0 ;  /* 0x0000000007007221 */ /* 0x000fe20000000000 */
[--C-:B--2---:R-:W-:Y:S01]  /*02a0*/  FADD R9, R9, R20.reuse ;  /* 0x0000001409097221 */ /* 0x104fe20000000000 */
[--C-:B------:R-:W-:Y:S01]  /*02b0*/  FADD R10, R10, R20.reuse ;  /* 0x000000140a0a7221 */ /* 0x100fe20000000000 */
[--C-:B------:R-:W-:Y:S01]  /*02c0*/  FADD R8, R8, R20.reuse ;  /* 0x0000001408087221 */ /* 0x100fe20000000000 */
[----:B------:R-:W-:Y:S01]  /*02d0*/  FADD R11, R11, R20 ;  /* 0x000000140b0b7221 */ /* 0x000fe20000000000 */
[----:B------:R-:W-:Y:S01]  /*02e0*/  FADD R4, R9, R4 ;  /* 0x0000000409047221 */ /* 0x000fe20000000000 */
[----:B------:R-:W-:Y:S01]  /*02f0*/  FADD R5, R10, R5 ;  /* 0x000000050a057221 */ /* 0x000fe20000000000 */
[----:B------:R-:W-:Y:S01]  /*0300*/  FADD R8, R8, R23 ;  /* 0x0000001708087221 */ /* 0x000fe20000000000 */
[----:B------:R-:W-:Y:S01]  /*0310*/  FADD R0, R11, R0 ;  /* 0x000000000b007221 */ /* 0x000fe20000000000 */
[--C-:B---3--:R-:W-:Y:S01]  /*0320*/  FADD R13, R13, R22.reuse ;  /* 0x000000160d0d7221 */ /* 0x108fe20000000000 */
[--C-:B------:R-:W-:Y:S01]  /*0330*/  FADD R14, R14, R22.reuse ;  /* 0x000000160e0e7221 */ /* 0x100fe20000000000 */
[--C-:B------:R-:W-:Y:S01]  /*0340*/  FADD R7, R12, R22.reuse ;  /* 0x000000160c077221 */ /* 0x100fe20000000000 */
[----:B------:R-:W-:Y:S01]  /*0350*/  FADD R15, R15, R22 ;  /* 0x000000160f0f7221 */ /* 0x000fe20000000000 */
[----:B------:R-:W-:Y:S01]  /*0360*/  FADD R6, R4, R13 ;  /* 0x0000000d04067221 */ /* 0x000fe20000000000 */
[----:B------:R-:W-:Y:S01]  /*0370*/  FADD R9, R5, R14 ;  /* 0x0000000e05097221 */ /* 0x000fe20000000000 */
[----:B------:R-:W-:Y:S01]  /*0380*/  FADD R7, R8, R7 ;  /* 0x0000000708077221 */ /* 0x000fe20000000000 */
[----:B------:R-:W-:Y:S01]  /*0390*/  FADD R0, R0, R15 ;  /* 0x0000000f00007221 */ /* 0x000fe20000000000 */
[--C-:B-----5:R-:W-:Y:S01]  /*03a0*/  FADD R4, R16, R21.reuse ;  /* 0x0000001510047221 */ /* 0x120fe20000000000 */
[--C-:B------:R-:W-:Y:S01]  /*03b0*/  FADD R5, R17, R21.reuse ;  /* 0x0000001511057221 */ /* 0x100fe20000000000 */
[--C-:B------:R-:W-:Y:S01]  /*03c0*/  FADD R18, R18, R21.reuse ;  /* 0x0000001512127221 */ /* 0x100fe20000000000 */
[----:B------:R-:W-:Y:S01]  /*03d0*/  FADD R19, R19, R21 ;  /* 0x0000001513137221 */ /* 0x000fe20000000000 */
[----:B------:R-:W-:Y:S01]  /*03e0*/  FADD R4, R4, R7 ;  /* 0x0000000704047221 */ /* 0x000fe20000000000 */
[----:B------:R-:W-:Y:S01]  /*03f0*/  FADD R5, R5, R6 ;  /* 0x0000000605057221 */ /* 0x000fe20000000000 */
[----:B------:R-:W-:Y:S01]  /*0400*/  FADD R6, R18, R9 ;  /* 0x0000000912067221 */ /* 0x000fe20000000000 */
[----:B------:R-:W-:-:S05]  /*0410*/  FADD R7, R19, R0 ;  /* 0x0000000013077221 */ /* 0x000fca0000000000 */
[----:B------:R-:W-:Y:S01]  /*0420*/  STG.E.128 desc[UR4][R2.64], R4 ;  /* 0x0000000402007986 */ /* 0x000fe2000c101d04 */
[----:B------:R-:W-:Y:S05]  /*0430*/  EXIT ;  /* 0x000000000000794d */ /* 0x000fea0003800000 */
.L_x_0:
[----:B------:R-:W-:-:S00]  /*0440*/  BRA `(.L_x_0) ;  /* 0xfffffffc00fc7947 */ /* 0x000fc0000383ffff */
[----:B------:R-:W-:-:S00]  /*0450*/  NOP ;  /* 0x0000000000007918 */ /* 0x000fc00000000000 */
        /* <DEDUP_REMOVED lines=10> */
.L_x_1:


//--------------------- .nv.constant0.triton_poi_fused_add_convolution_26 --------------------------
	.section	.nv.constant0.triton_poi_fused_add_convolution_26,"a",@progbits
	.sectionflags	@""
	.align	4
.nv.constant0.triton_poi_fused_add_convolution_26:
	.zero		596
